//
// Generated by NVIDIA NVVM Compiler
//
// Compiler Build ID: CL-36424714
// Cuda compilation tools, release 13.0, V13.0.88
// Based on NVVM 20.0.0
//

.version 9.0
.target sm_100
.address_size 64

	// .globl	_Z9vectorAddPfS_S_i

.visible .entry _Z9vectorAddPfS_S_i(
	.param .u64 .ptr .align 1 _Z9vectorAddPfS_S_i_param_0,
	.param .u64 .ptr .align 1 _Z9vectorAddPfS_S_i_param_1,
	.param .u64 .ptr .align 1 _Z9vectorAddPfS_S_i_param_2,
	.param .u32 _Z9vectorAddPfS_S_i_param_3
)
{
	.reg .pred 	%p<2>;
	.reg .b32 	%r<6>;
	.reg .b32 	%f<4>;
	.reg .b64 	%rd<11>;

	ld.param.u64 	%rd1, [_Z9vectorAddPfS_S_i_param_0];
	ld.param.u64 	%rd2, [_Z9vectorAddPfS_S_i_param_1];
	ld.param.u64 	%rd3, [_Z9vectorAddPfS_S_i_param_2];
	ld.param.u32 	%r2, [_Z9vectorAddPfS_S_i_param_3];
	mov.u32 	%r3, %ctaid.x;
	mov.u32 	%r4, %ntid.x;
	mov.u32 	%r5, %tid.x;
	mad.lo.s32 	%r1, %r3, %r4, %r5;
	setp.ge.s32 	%p1, %r1, %r2;
	@%p1 bra 	$L__BB0_2;
	cvta.to.global.u64 	%rd4, %rd1;
	cvta.to.global.u64 	%rd5, %rd2;
	cvta.to.global.u64 	%rd6, %rd3;
	mul.wide.s32 	%rd7, %r1, 4;
	add.s64 	%rd8, %rd4, %rd7;
	ld.global.f32 	%f1, [%rd8];
	add.s64 	%rd9, %rd5, %rd7;
	ld.global.f32 	%f2, [%rd9];
	add.f32 	%f3, %f1, %f2;
	add.s64 	%rd10, %rd6, %rd7;
	st.global.f32 	[%rd10], %f3;
$L__BB0_2:
	bar.sync 	0;
	ret;

}


// ===== COMPILED SASS (sm_100) =====

	.target	sm_100

	.elftype	@"ET_EXEC"


//--------------------- .note.nv.tkinfo           --------------------------
	.section	.note.nv.tkinfo,"",@"SHT_NOTE"
	.sectionflags	@"SHF_NOTE_NV_TKINFO"
	.tkinfo
        /*0018*/ 	.word	0x00000002
        /*0030*/ 	.string	""
        /*0030*/ 	.string	"ptxas"
        /*0030*/ 	.string	"Cuda compilation tools, release 13.0, V13.0.88"
        /*0030*/ 	.string	"Build cuda_13.0.r13.0/compiler.36424714_0"
        /*0030*/ 	.string	"-arch sm_100 -m 64 "



//--------------------- .note.nv.cuinfo           --------------------------
	.section	.note.nv.cuinfo,"",@"SHT_NOTE"
	.sectionflags	@"SHF_NOTE_NV_CUINFO"
        /*0018*/ 	.short	0x0002
        /*001a*/ 	.short	0x0064
        /*001c*/ 	.short	0x0082
	.zero		2


//--------------------- .nv.info                  --------------------------
	.section	.nv.info,"",@"SHT_CUDA_INFO"
	.align	4


	//----- nvinfo : EIATTR_REGCOUNT
	.align		4
        /*0000*/ 	.byte	0x04, 0x2f
        /*0002*/ 	.short	(.L_1 - .L_0)
	.align		4
.L_0:
        /*0004*/ 	.word	index@(_Z9vectorAddPfS_S_i)
        /*0008*/ 	.word	0x0000000c


	//----- nvinfo : EIATTR_FRAME_SIZE
	.align		4
.L_1:
        /*000c*/ 	.byte	0x04, 0x11
        /*000e*/ 	.short	(.L_3 - .L_2)
	.align		4
.L_2:
        /*0010*/ 	.word	index@(_Z9vectorAddPfS_S_i)
        /*0014*/ 	.word	0x00000000


	//----- nvinfo : EIATTR_MIN_STACK_SIZE
	.align		4
.L_3:
        /*0018*/ 	.byte	0x04, 0x12
        /*001a*/ 	.short	(.L_5 - .L_4)
	.align		4
.L_4:
        /*001c*/ 	.word	index@(_Z9vectorAddPfS_S_i)
        /*0020*/ 	.word	0x00000000
.L_5:


//--------------------- .nv.compat                --------------------------
	.section	.nv.compat,"",@"SHT_CUDA_COMPAT_INFO"
	.align	4
        /*0000*/ 	.byte	0x02, 0x09, 0x00, 0x00, 0x02, 0x02, 0x01, 0x00, 0x02, 0x05, 0x05, 0x00, 0x03, 0x07, 0x01, 0x01
        /*0010*/ 	.byte	0x02, 0x03, 0x00, 0x00, 0x02, 0x06, 0x01, 0x00, 0x04, 0x0b, 0x08, 0x00, 0x09, 0x00, 0x00, 0x00
        /*0020*/ 	.byte	0x00, 0x00, 0x00, 0x00


//--------------------- .nv.info._Z9vectorAddPfS_S_i --------------------------
	.section	.nv.info._Z9vectorAddPfS_S_i,"",@"SHT_CUDA_INFO"
	.sectionflags	@""
	.align	4


	//----- nvinfo : EIATTR_CUDA_API_VERSION
	.align		4
        /*0000*/ 	.byte	0x04, 0x37
        /*0002*/ 	.short	(.L_7 - .L_6)
.L_6:
        /*0004*/ 	.word	0x00000082


	//----- nvinfo : EIATTR_KPARAM_INFO
	.align		4
.L_7:
        /*0008*/ 	.byte	0x04, 0x17
        /*000a*/ 	.short	(.L_9 - .L_8)
.L_8:
        /*000c*/ 	.word	0x00000000
        /*0010*/ 	.short	0x0003
        /*0012*/ 	.short	0x0018
        /*0014*/ 	.byte	0x00, 0xf0, 0x11, 0x00


	//----- nvinfo : EIATTR_KPARAM_INFO
	.align		4
.L_9:
        /*0018*/ 	.byte	0x04, 0x17
        /*001a*/ 	.short	(.L_11 - .L_10)
.L_10:
        /*001c*/ 	.word	0x00000000
        /*0020*/ 	.short	0x0002
        /*0022*/ 	.short	0x0010
        /*0024*/ 	.byte	0x00, 0xf5, 0x21, 0x00


	//----- nvinfo : EIATTR_KPARAM_INFO
	.align		4
.L_11:
        /*0028*/ 	.byte	0x04, 0x17
        /*002a*/ 	.short	(.L_13 - .L_12)
.L_12:
        /*002c*/ 	.word	0x00000000
        /*0030*/ 	.short	0x0001
        /*0032*/ 	.short	0x0008
        /*0034*/ 	.byte	0x00, 0xf5, 0x21, 0x00


	//----- nvinfo : EIATTR_KPARAM_INFO
	.align		4
.L_13:
        /*0038*/ 	.byte	0x04, 0x17
        /*003a*/ 	.short	(.L_15 - .L_14)
.L_14:
        /*003c*/ 	.word	0x00000000
        /*0040*/ 	.short	0x0000
        /*0042*/ 	.short	0x0000
        /*0044*/ 	.byte	0x00, 0xf5, 0x21, 0x00


	//----- nvinfo : EIATTR_SPARSE_MMA_MASK
	.align		4
.L_15:
        /*0048*/ 	.byte	0x03, 0x50
        /*004a*/ 	.short	0x0000


	//----- nvinfo : EIATTR_MAXREG_COUNT
	.align		4
        /*004c*/ 	.byte	0x03, 0x1b
        /*004e*/ 	.short	0x00ff


	//----- nvinfo : EIATTR_NUM_BARRIERS
	.align		4
        /*0050*/ 	.byte	0x02, 0x4c
        /*0052*/ 	.byte	0x01
	.zero		1


	//----- nvinfo : EIATTR_MERCURY_ISA_VERSION
	.align		4
        /*0054*/ 	.byte	0x03, 0x5f
        /*0056*/ 	.short	0x0101


	//----- nvinfo : EIATTR_VRC_CTA_INIT_COUNT
	.align		4
        /*0058*/ 	.byte	0x02, 0x4a
	.zero		1
	.zero		1


	//----- nvinfo : EIATTR_EXIT_INSTR_OFFSETS
	.align		4
        /*005c*/ 	.byte	0x04, 0x1c
        /*005e*/ 	.short	(.L_17 - .L_16)


	//   ....[0]....
.L_16:
        /*0060*/ 	.word	0x00000160


	//----- nvinfo : EIATTR_CRS_STACK_SIZE
	.align		4
.L_17:
        /*0064*/ 	.byte	0x04, 0x1e
        /*0066*/ 	.short	(.L_19 - .L_18)
.L_18:
        /*0068*/ 	.word	0x00000000


	//----- nvinfo : EIATTR_CBANK_PARAM_SIZE
	.align		4
.L_19:
        /*006c*/ 	.byte	0x03, 0x19
        /*006e*/ 	.short	0x001c


	//----- nvinfo : EIATTR_PARAM_CBANK
	.align		4
        /*0070*/ 	.byte	0x04, 0x0a
        /*0072*/ 	.short	(.L_21 - .L_20)
	.align		4
.L_20:
        /*0074*/ 	.word	index@(.nv.constant0._Z9vectorAddPfS_S_i)
        /*0078*/ 	.short	0x0380
        /*007a*/ 	.short	0x001c


	//----- nvinfo : EIATTR_SW_WAR
	.align		4
.L_21:
        /*007c*/ 	.byte	0x04, 0x36
        /*007e*/ 	.short	(.L_23 - .L_22)
.L_22:
        /*0080*/ 	.word	0x00000008
.L_23:


//--------------------- .nv.callgraph             --------------------------
	.section	.nv.callgraph,"",@"SHT_CUDA_CALLGRAPH"
	.align	4
	.sectionentsize	8
	.align		4
        /*0000*/ 	.word	0x00000000
	.align		4
        /*0004*/ 	.word	0xffffffff
	.align		4
        /*0008*/ 	.word	0x00000000
	.align		4
        /*000c*/ 	.word	0xfffffffe
	.align		4
        /*0010*/ 	.word	0x00000000
	.align		4
        /*0014*/ 	.word	0xfffffffd
	.align		4
        /*0018*/ 	.word	0x00000000
	.align		4
        /*001c*/ 	.word	0xfffffffc


//--------------------- .text._Z9vectorAddPfS_S_i --------------------------
	.section	.text._Z9vectorAddPfS_S_i,"ax",@progbits
	.align	128
        .global         _Z9vectorAddPfS_S_i
        .type           _Z9vectorAddPfS_S_i,@function
        .size           _Z9vectorAddPfS_S_i,(.L_x_3 - _Z9vectorAddPfS_S_i)
        .other          _Z9vectorAddPfS_S_i,@"STO_CUDA_ENTRY STV_DEFAULT"
_Z9vectorAddPfS_S_i:
.text._Z9vectorAddPfS_S_i:
[----:B------:R-:W-:Y:S01]  /*0000*/  LDC R1, c[0x0][0x37c] ;  /* 0x0000df00ff017b82 */ /* 0x000fe20000000800 */
[----:B------:R-:W0:Y:S07]  /*0010*/  S2R R0, SR_TID.X ;  /* 0x0000000000007919 */ /* 0x000e2e0000002100 */
[----:B------:R-:W0:Y:S01]  /*0020*/  S2UR UR4, SR_CTAID.X ;  /* 0x00000000000479c3 */ /* 0x000e220000002500 */
[----:B------:R-:W1:Y:S01]  /*0030*/  LDCU UR5, c[0x0][0x398] ;  /* 0x00007300ff0577ac */ /* 0x000e620008000800 */
[----:B------:R-:W-:Y:S06]  /*0040*/  BSSY.RECONVERGENT B0, `(.L_x_0) ;  /* 0x0000010000007945 */ /* 0x000fec0003800200 */
[----:B------:R-:W0:Y:S02]  /*0050*/  LDC R9, c[0x0][0x360] ;  /* 0x0000d800ff097b82 */ /* 0x000e240000000800 */
[----:B0-----:R-:W-:-:S05]  /*0060*/  IMAD R9, R9, UR4, R0 ;  /* 0x0000000409097c24 */ /* 0x001fca000f8e0200 */
[----:B-1----:R-:W-:-:S13]  /*0070*/  ISETP.GE.AND P0, PT, R9, UR5, PT ;  /* 0x0000000509007c0c */ /* 0x002fda000bf06270 */
[----:B------:R-:W-:Y:S05]  /*0080*/  @P0 BRA `(.L_x_1) ;  /* 0x00000000002c0947 */ /* 0x000fea0003800000 */
[----:B------:R-:W0:Y:S01]  /*0090*/  LDC.64 R2, c[0x0][0x380] ;  /* 0x0000e000ff027b82 */ /* 0x000e220000000a00 */
[----:B------:R-:W1:Y:S07]  /*00a0*/  LDCU.64 UR4, c[0x0][0x358] ;  /* 0x00006b00ff0477ac */ /* 0x000e6e0008000a00 */
[----:B------:R-:W2:Y:S08]  /*00b0*/  LDC.64 R4, c[0x0][0x388] ;  /* 0x0000e200ff047b82 */ /* 0x000eb00000000a00 */
[----:B------:R-:W3:Y:S01]  /*00c0*/  LDC.64 R6, c[0x0][0x390] ;  /* 0x0000e400ff067b82 */ /* 0x000ee20000000a00 */
[----:B0-----:R-:W-:-:S06]  /*00d0*/  IMAD.WIDE R2, R9, 0x4, R2 ;  /* 0x0000000409027825 */ /* 0x001fcc00078e0202 */
[----:B-1----:R-:W4:Y:S01]  /*00e0*/  LDG.E R2, desc[UR4][R2.64] ;  /* 0x0000000402027981 */ /* 0x002f22000c1e1900 */
[----:B--2---:R-:W-:-:S06]  /*00f0*/  IMAD.WIDE R4, R9, 0x4, R4 ;  /* 0x0000000409047825 */ /* 0x004fcc00078e0204 */
[----:B------:R-:W4:Y:S01]  /*0100*/  LDG.E R5, desc[UR4][R4.64] ;  /* 0x0000000404057981 */ /* 0x000f22000c1e1900 */
[----:B---3--:R-:W-:-:S04]  /*0110*/  IMAD.WIDE R6, R9, 0x4, R6 ;  /* 0x0000000409067825 */ /* 0x008fc800078e0206 */
[----:B----4-:R-:W-:-:S05]  /*0120*/  FADD R9, R2, R5 ;  /* 0x0000000502097221 */ /* 0x010fca0000000000 */
[----:B------:R0:W-:Y:S02]  /*0130*/  STG.E desc[UR4][R6.64], R9 ;  /* 0x0000000906007986 */ /* 0x0001e4000c101904 */
.L_x_1:
[----:B------:R-:W-:Y:S05]  /*0140*/  BSYNC.RECONVERGENT B0 ;  /* 0x0000000000007941 */ /* 0x000fea0003800200 */
.L_x_0:
[----:B------:R-:W-:Y:S06]  /*0150*/  BAR.SYNC.DEFER_BLOCKING 0x0 ;  /* 0x0000000000007b1d */ /* 0x000fec0000010000 */
[----:B------:R-:W-:Y:S05]  /*0160*/  EXIT ;  /* 0x000000000000794d */ /* 0x000fea0003800000 */
.L_x_2:
[----:B------:R-:W-:-:S00]  /*0170*/  BRA `(.L_x_2) ;  /* 0xfffffffc00fc7947 */ /* 0x000fc0000383ffff */
[----:B------:R-:W-:-:S00]  /*0180*/  NOP ;  /* 0x0000000000007918 */ /* 0x000fc00000000000 */
[----:B------:R-:W-:-:S00]  /*0190*/  NOP ;  /* 0x0000000000007918 */ /* 0x000fc00000000000 */
[----:B------:R-:W-:-:S00]  /*01a0*/  NOP ;  /* 0x0000000000007918 */ /* 0x000fc00000000000 */
[----:B------:R-:W-:-:S00]  /*01b0*/  NOP ;  /* 0x0000000000007918 */ /* 0x000fc00000000000 */
[----:B------:R-:W-:-:S00]  /*01c0*/  NOP ;  /* 0x0000000000007918 */ /* 0x000fc00000000000 */
[----:B------:R-:W-:-:S00]  /*01d0*/  NOP ;  /* 0x0000000000007918 */ /* 0x000fc00000000000 */
[----:B------:R-:W-:-:S00]  /*01e0*/  NOP ;  /* 0x0000000000007918 */ /* 0x000fc00000000000 */
[----:B------:R-:W-:-:S00]  /*01f0*/  NOP ;  /* 0x0000000000007918 */ /* 0x000fc00000000000 */
.L_x_3:


//--------------------- .nv.shared.reserved.0     --------------------------
	.section	.nv.shared.reserved.0,"aw",@nobits
	.weak		__nv_reservedSMEM_offset_0_alias
	.size		__nv_reservedSMEM_offset_0_alias, 0, 64
	.other		__nv_reservedSMEM_offset_0_alias,@"STO_CUDA_RESERVED_SHARED STV_DEFAULT"
__nv_reservedSMEM_offset_0_alias:
	.zero		0
	.zero		64


//--------------------- .nv.constant0._Z9vectorAddPfS_S_i --------------------------
	.section	.nv.constant0._Z9vectorAddPfS_S_i,"a",@progbits
	.sectionflags	@""
	.align	4
.nv.constant0._Z9vectorAddPfS_S_i:
	.zero		924


//--------------------- SYMBOLS --------------------------

	.type		.nv.reservedSmem.offset0,@object
	.size		.nv.reservedSmem.offset0,0x4
